//
// Generated by NVIDIA NVVM Compiler
//
// Compiler Build ID: CL-36424714
// Cuda compilation tools, release 13.0, V13.0.88
// Based on NVVM 20.0.0
//

.version 9.0
.target sm_100
.address_size 64

	// .globl	_Z5juliaP6uchar3iifi6float2i
.global .align 4 .b8 __cudart_i2opi_f[24] = {65, 144, 67, 60, 153, 149, 98, 219, 192, 221, 52, 245, 209, 87, 39, 252, 41, 21, 68, 78, 110, 131, 249, 162};

.visible .entry _Z5juliaP6uchar3iifi6float2i(
	.param .u64 .ptr .align 1 _Z5juliaP6uchar3iifi6float2i_param_0,
	.param .u32 _Z5juliaP6uchar3iifi6float2i_param_1,
	.param .u32 _Z5juliaP6uchar3iifi6float2i_param_2,
	.param .f32 _Z5juliaP6uchar3iifi6float2i_param_3,
	.param .u32 _Z5juliaP6uchar3iifi6float2i_param_4,
	.param .align 8 .b8 _Z5juliaP6uchar3iifi6float2i_param_5[8],
	.param .u32 _Z5juliaP6uchar3iifi6float2i_param_6
)
{
	.local .align 4 .b8 	__local_depot0[28];
	.reg .b64 	%SP;
	.reg .b64 	%SPL;
	.reg .pred 	%p<23>;
	.reg .b16 	%rs<3>;
	.reg .b32 	%r<58>;
	.reg .b32 	%f<88>;
	.reg .b64 	%rd<25>;
	.reg .b64 	%fd<3>;

	mov.u64 	%SPL, __local_depot0;
	ld.param.u64 	%rd9, [_Z5juliaP6uchar3iifi6float2i_param_0];
	ld.param.u32 	%r19, [_Z5juliaP6uchar3iifi6float2i_param_1];
	ld.param.u32 	%r20, [_Z5juliaP6uchar3iifi6float2i_param_2];
	ld.param.f32 	%f18, [_Z5juliaP6uchar3iifi6float2i_param_3];
	ld.param.u32 	%r21, [_Z5juliaP6uchar3iifi6float2i_param_4];
	ld.param.v2.f32 	{%f19, %f20}, [_Z5juliaP6uchar3iifi6float2i_param_5];
	ld.param.u32 	%r22, [_Z5juliaP6uchar3iifi6float2i_param_6];
	add.u64 	%rd1, %SPL, 0;
	mov.u32 	%r1, %ctaid.x;
	mov.u32 	%r2, %ctaid.y;
	setp.ge.s32 	%p1, %r1, %r19;
	setp.ge.s32 	%p2, %r2, %r20;
	or.pred  	%p3, %p1, %p2;
	@%p3 bra 	$L__BB0_13;
	shr.u32 	%r23, %r19, 1;
	sub.s32 	%r24, %r23, %r1;
	cvt.rn.f32.s32 	%f21, %r24;
	mul.f32 	%f22, %f18, %f21;
	cvt.rn.f32.u32 	%f23, %r23;
	div.rn.f32 	%f86, %f22, %f23;
	shr.u32 	%r25, %r20, 1;
	sub.s32 	%r26, %r25, %r2;
	cvt.rn.f32.s32 	%f24, %r26;
	mul.f32 	%f25, %f18, %f24;
	cvt.rn.f32.u32 	%f26, %r25;
	div.rn.f32 	%f85, %f25, %f26;
	setp.lt.s32 	%p4, %r21, 1;
	@%p4 bra 	$L__BB0_4;
	mov.b32 	%r53, 0;
$L__BB0_3:
	mul.f32 	%f27, %f86, %f86;
	mul.f32 	%f28, %f85, %f85;
	sub.f32 	%f29, %f27, %f28;
	mul.f32 	%f30, %f85, %f86;
	fma.rn.f32 	%f31, %f85, %f86, %f30;
	add.f32 	%f86, %f19, %f29;
	add.f32 	%f85, %f20, %f31;
	abs.f32 	%f32, %f86;
	abs.f32 	%f33, %f85;
	setp.gt.f32 	%p5, %f32, %f33;
	selp.f32 	%f34, %f32, %f33, %p5;
	selp.f32 	%f35, %f33, %f32, %p5;
	div.rn.f32 	%f36, %f35, %f34;
	fma.rn.f32 	%f37, %f36, %f36, 0f3F800000;
	sqrt.rn.f32 	%f38, %f37;
	mul.f32 	%f39, %f34, %f38;
	setp.eq.f32 	%p6, %f34, 0f00000000;
	setp.gt.f32 	%p7, %f34, 0f7F7FFFFF;
	setp.gt.f32 	%p8, %f35, 0f7F7FFFFF;
	add.f32 	%f40, %f32, %f33;
	selp.f32 	%f41, %f40, %f39, %p7;
	selp.f32 	%f42, %f40, %f41, %p6;
	selp.f32 	%f43, %f40, %f42, %p8;
	setp.leu.f32 	%p9, %f43, 0f41200000;
	add.s32 	%r53, %r53, 1;
	setp.lt.s32 	%p10, %r53, %r21;
	and.pred  	%p11, %p9, %p10;
	@%p11 bra 	$L__BB0_3;
$L__BB0_4:
	abs.f32 	%f44, %f86;
	abs.f32 	%f45, %f85;
	setp.gt.f32 	%p12, %f44, %f45;
	selp.f32 	%f46, %f44, %f45, %p12;
	selp.f32 	%f47, %f45, %f44, %p12;
	div.rn.f32 	%f49, %f47, %f46;
	fma.rn.f32 	%f50, %f49, %f49, 0f3F800000;
	sqrt.rn.f32 	%f51, %f50;
	mul.f32 	%f52, %f51, %f46;
	setp.eq.f32 	%p13, %f46, 0f00000000;
	max.f32 	%f53, %f46, %f47;
	setp.gt.f32 	%p14, %f53, 0f7F7FFFFF;
	add.f32 	%f54, %f45, %f44;
	selp.f32 	%f55, %f54, %f52, %p13;
	selp.f32 	%f56, %f54, %f55, %p14;
	div.rn.f32 	%f11, %f56, 0f41200000;
	cvt.rn.f32.s32 	%f57, %r22;
	div.rn.f32 	%f58, %f57, 0fC0E00000;
	add.f32 	%f12, %f11, %f58;
	mul.f32 	%f59, %f12, 0f3F22F983;
	cvt.rni.s32.f32 	%r57, %f59;
	cvt.rn.f32.s32 	%f60, %r57;
	fma.rn.f32 	%f61, %f60, 0fBFC90FDA, %f12;
	fma.rn.f32 	%f62, %f60, 0fB3A22168, %f61;
	fma.rn.f32 	%f87, %f60, 0fA7C234C5, %f62;
	abs.f32 	%f14, %f12;
	setp.ltu.f32 	%p15, %f14, 0f47CE4780;
	@%p15 bra 	$L__BB0_12;
	setp.neu.f32 	%p16, %f14, 0f7F800000;
	@%p16 bra 	$L__BB0_7;
	mov.f32 	%f65, 0f00000000;
	mul.rn.f32 	%f87, %f12, %f65;
	mov.b32 	%r57, 0;
	bra.uni 	$L__BB0_12;
$L__BB0_7:
	mov.b32 	%r6, %f12;
	shl.b32 	%r29, %r6, 8;
	or.b32  	%r7, %r29, -2147483648;
	mov.b64 	%rd24, 0;
	mov.b32 	%r54, 0;
	mov.u64 	%rd22, __cudart_i2opi_f;
	mov.u64 	%rd23, %rd1;
$L__BB0_8:
	.pragma "nounroll";
	ld.global.nc.u32 	%r30, [%rd22];
	mad.wide.u32 	%rd13, %r30, %r7, %rd24;
	shr.u64 	%rd24, %rd13, 32;
	st.local.u32 	[%rd23], %rd13;
	add.s32 	%r54, %r54, 1;
	add.s64 	%rd23, %rd23, 4;
	add.s64 	%rd22, %rd22, 4;
	setp.ne.s32 	%p17, %r54, 6;
	@%p17 bra 	$L__BB0_8;
	shr.u32 	%r31, %r6, 23;
	st.local.u32 	[%rd1+24], %rd24;
	and.b32  	%r10, %r31, 31;
	and.b32  	%r32, %r31, 224;
	add.s32 	%r33, %r32, -128;
	shr.u32 	%r34, %r33, 5;
	mul.wide.u32 	%rd14, %r34, 4;
	sub.s64 	%rd8, %rd1, %rd14;
	ld.local.u32 	%r55, [%rd8+24];
	ld.local.u32 	%r56, [%rd8+20];
	setp.eq.s32 	%p18, %r10, 0;
	@%p18 bra 	$L__BB0_11;
	shf.l.wrap.b32 	%r55, %r56, %r55, %r10;
	ld.local.u32 	%r35, [%rd8+16];
	shf.l.wrap.b32 	%r56, %r35, %r56, %r10;
$L__BB0_11:
	shr.u32 	%r36, %r55, 30;
	shf.l.wrap.b32 	%r37, %r56, %r55, 2;
	shl.b32 	%r38, %r56, 2;
	shr.u32 	%r39, %r37, 31;
	add.s32 	%r40, %r39, %r36;
	neg.s32 	%r41, %r40;
	setp.lt.s32 	%p19, %r6, 0;
	selp.b32 	%r57, %r41, %r40, %p19;
	xor.b32  	%r42, %r37, %r6;
	shr.s32 	%r43, %r37, 31;
	xor.b32  	%r44, %r43, %r37;
	xor.b32  	%r45, %r43, %r38;
	cvt.u64.u32 	%rd15, %r44;
	shl.b64 	%rd16, %rd15, 32;
	cvt.u64.u32 	%rd17, %r45;
	or.b64  	%rd18, %rd16, %rd17;
	cvt.rn.f64.s64 	%fd1, %rd18;
	mul.f64 	%fd2, %fd1, 0d3BF921FB54442D19;
	cvt.rn.f32.f64 	%f63, %fd2;
	neg.f32 	%f64, %f63;
	setp.lt.s32 	%p20, %r42, 0;
	selp.f32 	%f87, %f64, %f63, %p20;
$L__BB0_12:
	add.s32 	%r47, %r57, 1;
	mul.rn.f32 	%f66, %f87, %f87;
	and.b32  	%r48, %r57, 1;
	setp.eq.b32 	%p21, %r48, 1;
	selp.f32 	%f67, %f87, 0f3F800000, %p21;
	fma.rn.f32 	%f68, %f66, %f67, 0f00000000;
	fma.rn.f32 	%f69, %f66, 0f37CBAC00, 0fBAB607ED;
	selp.f32 	%f70, 0fB94D4153, %f69, %p21;
	selp.f32 	%f71, 0f3C0885E4, 0f3D2AAABB, %p21;
	fma.rn.f32 	%f72, %f70, %f66, %f71;
	selp.f32 	%f73, 0fBE2AAAA8, 0fBEFFFFFF, %p21;
	fma.rn.f32 	%f74, %f72, %f66, %f73;
	fma.rn.f32 	%f75, %f74, %f68, %f67;
	and.b32  	%r49, %r47, 2;
	setp.eq.s32 	%p22, %r49, 0;
	mov.f32 	%f76, 0f00000000;
	sub.f32 	%f77, %f76, %f75;
	selp.f32 	%f78, %f75, %f77, %p22;
	mul.f32 	%f79, %f78, 0f42FE0000;
	add.f32 	%f80, %f11, 0f3F800000;
	div.rn.f32 	%f81, %f79, %f80;
	add.f32 	%f82, %f81, 0f43000000;
	cvt.rzi.u32.f32 	%r50, %f82;
	cvt.u16.u32 	%rs1, %r50;
	mov.u32 	%r51, %nctaid.x;
	mad.lo.s32 	%r52, %r2, %r51, %r1;
	cvta.to.global.u64 	%rd19, %rd9;
	mul.wide.s32 	%rd20, %r52, 3;
	add.s64 	%rd21, %rd19, %rd20;
	st.global.u8 	[%rd21], %rs1;
	st.global.u8 	[%rd21+1], %rs1;
	mov.b16 	%rs2, 0;
	st.global.u8 	[%rd21+2], %rs2;
$L__BB0_13:
	ret;

}


// ===== COMPILED SASS (sm_100) =====

	.target	sm_100

	.elftype	@"ET_EXEC"


//--------------------- .note.nv.tkinfo           --------------------------
	.section	.note.nv.tkinfo,"",@"SHT_NOTE"
	.sectionflags	@"SHF_NOTE_NV_TKINFO"
	.tkinfo
        /*0018*/ 	.word	0x00000002
        /*0030*/ 	.string	""
        /*0030*/ 	.string	"ptxas"
        /*0030*/ 	.string	"Cuda compilation tools, release 13.0, V13.0.88"
        /*0030*/ 	.string	"Build cuda_13.0.r13.0/compiler.36424714_0"
        /*0030*/ 	.string	"-arch sm_100 -m 64 "



//--------------------- .note.nv.cuinfo           --------------------------
	.section	.note.nv.cuinfo,"",@"SHT_NOTE"
	.sectionflags	@"SHF_NOTE_NV_CUINFO"
        /*0018*/ 	.short	0x0002
        /*001a*/ 	.short	0x0064
        /*001c*/ 	.short	0x0082
	.zero		2


//--------------------- .nv.info                  --------------------------
	.section	.nv.info,"",@"SHT_CUDA_INFO"
	.align	4


	//----- nvinfo : EIATTR_REGCOUNT
	.align		4
        /*0000*/ 	.byte	0x04, 0x2f
        /*0002*/ 	.short	(.L_2 - .L_1)
	.align		4
.L_1:
        /*0004*/ 	.word	index@(_Z5juliaP6uchar3iifi6float2i)
        /*0008*/ 	.word	0x00000013


	//----- nvinfo : EIATTR_FRAME_SIZE
	.align		4
.L_2:
        /*000c*/ 	.byte	0x04, 0x11
        /*000e*/ 	.short	(.L_4 - .L_3)
	.align		4
.L_3:
        /*0010*/ 	.word	index@($__internal_1_$__cuda_sm3x_div_rn_noftz_f32_slowpath)
        /*0014*/ 	.word	0x00000020


	//----- nvinfo : EIATTR_FRAME_SIZE
	.align		4
.L_4:
        /*0018*/ 	.byte	0x04, 0x11
        /*001a*/ 	.short	(.L_6 - .L_5)
	.align		4
.L_5:
        /*001c*/ 	.word	index@($__internal_0_$__cuda_sm20_sqrt_rn_f32_slowpath)
        /*0020*/ 	.word	0x00000020


	//----- nvinfo : EIATTR_FRAME_SIZE
	.align		4
.L_6:
        /*0024*/ 	.byte	0x04, 0x11
        /*0026*/ 	.short	(.L_8 - .L_7)
	.align		4
.L_7:
        /*0028*/ 	.word	index@(_Z5juliaP6uchar3iifi6float2i)
        /*002c*/ 	.word	0x00000020


	//----- nvinfo : EIATTR_MIN_STACK_SIZE
	.align		4
.L_8:
        /*0030*/ 	.byte	0x04, 0x12
        /*0032*/ 	.short	(.L_10 - .L_9)
	.align		4
.L_9:
        /*0034*/ 	.word	index@(_Z5juliaP6uchar3iifi6float2i)
        /*0038*/ 	.word	0x00000020
.L_10:


//--------------------- .nv.compat                --------------------------
	.section	.nv.compat,"",@"SHT_CUDA_COMPAT_INFO"
	.align	4
        /*0000*/ 	.byte	0x02, 0x09, 0x00, 0x00, 0x02, 0x02, 0x01, 0x00, 0x02, 0x05, 0x05, 0x00, 0x03, 0x07, 0x01, 0x01
        /*0010*/ 	.byte	0x02, 0x03, 0x00, 0x00, 0x02, 0x06, 0x01, 0x00, 0x04, 0x0b, 0x08, 0x00, 0x01, 0x00, 0x00, 0x00
        /*0020*/ 	.byte	0x00, 0x00, 0x00, 0x00


//--------------------- .nv.info._Z5juliaP6uchar3iifi6float2i --------------------------
	.section	.nv.info._Z5juliaP6uchar3iifi6float2i,"",@"SHT_CUDA_INFO"
	.sectionflags	@""
	.align	4


	//----- nvinfo : EIATTR_CUDA_API_VERSION
	.align		4
        /*0000*/ 	.byte	0x04, 0x37
        /*0002*/ 	.short	(.L_12 - .L_11)
.L_11:
        /*0004*/ 	.word	0x00000082


	//----- nvinfo : EIATTR_KPARAM_INFO
	.align		4
.L_12:
        /*0008*/ 	.byte	0x04, 0x17
        /*000a*/ 	.short	(.L_14 - .L_13)
.L_13:
        /*000c*/ 	.word	0x00000000
        /*0010*/ 	.short	0x0006
        /*0012*/ 	.short	0x0020
        /*0014*/ 	.byte	0x00, 0xf0, 0x11, 0x00


	//----- nvinfo : EIATTR_KPARAM_INFO
	.align		4
.L_14:
        /*0018*/ 	.byte	0x04, 0x17
        /*001a*/ 	.short	(.L_16 - .L_15)
.L_15:
        /*001c*/ 	.word	0x00000000
        /*0020*/ 	.short	0x0005
        /*0022*/ 	.short	0x0018
        /*0024*/ 	.byte	0x00, 0xf0, 0x21, 0x00


	//----- nvinfo : EIATTR_KPARAM_INFO
	.align		4
.L_16:
        /*0028*/ 	.byte	0x04, 0x17
        /*002a*/ 	.short	(.L_18 - .L_17)
.L_17:
        /*002c*/ 	.word	0x00000000
        /*0030*/ 	.short	0x0004
        /*0032*/ 	.short	0x0014
        /*0034*/ 	.byte	0x00, 0xf0, 0x11, 0x00


	//----- nvinfo : EIATTR_KPARAM_INFO
	.align		4
.L_18:
        /*0038*/ 	.byte	0x04, 0x17
        /*003a*/ 	.short	(.L_20 - .L_19)
.L_19:
        /*003c*/ 	.word	0x00000000
        /*0040*/ 	.short	0x0003
        /*0042*/ 	.short	0x0010
        /*0044*/ 	.byte	0x00, 0xf0, 0x11, 0x00


	//----- nvinfo : EIATTR_KPARAM_INFO
	.align		4
.L_20:
        /*0048*/ 	.byte	0x04, 0x17
        /*004a*/ 	.short	(.L_22 - .L_21)
.L_21:
        /*004c*/ 	.word	0x00000000
        /*0050*/ 	.short	0x0002
        /*0052*/ 	.short	0x000c
        /*0054*/ 	.byte	0x00, 0xf0, 0x11, 0x00


	//----- nvinfo : EIATTR_KPARAM_INFO
	.align		4
.L_22:
        /*0058*/ 	.byte	0x04, 0x17
        /*005a*/ 	.short	(.L_24 - .L_23)
.L_23:
        /*005c*/ 	.word	0x00000000
        /*0060*/ 	.short	0x0001
        /*0062*/ 	.short	0x0008
        /*0064*/ 	.byte	0x00, 0xf0, 0x11, 0x00


	//----- nvinfo : EIATTR_KPARAM_INFO
	.align		4
.L_24:
        /*0068*/ 	.byte	0x04, 0x17
        /*006a*/ 	.short	(.L_26 - .L_25)
.L_25:
        /*006c*/ 	.word	0x00000000
        /*0070*/ 	.short	0x0000
        /*0072*/ 	.short	0x0000
        /*0074*/ 	.byte	0x00, 0xf5, 0x21, 0x00


	//----- nvinfo : EIATTR_SPARSE_MMA_MASK
	.align		4
.L_26:
        /*0078*/ 	.byte	0x03, 0x50
        /*007a*/ 	.short	0x0000


	//----- nvinfo : EIATTR_MAXREG_COUNT
	.align		4
        /*007c*/ 	.byte	0x03, 0x1b
        /*007e*/ 	.short	0x00ff


	//----- nvinfo : EIATTR_MERCURY_ISA_VERSION
	.align		4
        /*0080*/ 	.byte	0x03, 0x5f
        /*0082*/ 	.short	0x0101


	//----- nvinfo : EIATTR_VRC_CTA_INIT_COUNT
	.align		4
        /*0084*/ 	.byte	0x02, 0x4a
	.zero		1
	.zero		1


	//----- nvinfo : EIATTR_EXIT_INSTR_OFFSETS
	.align		4
        /*0088*/ 	.byte	0x04, 0x1c
        /*008a*/ 	.short	(.L_28 - .L_27)


	//   ....[0]....
.L_27:
        /*008c*/ 	.word	0x00000070


	//   ....[1]....
        /*0090*/ 	.word	0x00001010


	//----- nvinfo : EIATTR_CRS_STACK_SIZE
	.align		4
.L_28:
        /*0094*/ 	.byte	0x04, 0x1e
        /*0096*/ 	.short	(.L_30 - .L_29)
.L_29:
        /*0098*/ 	.word	0x00000000


	//----- nvinfo : EIATTR_CBANK_PARAM_SIZE
	.align		4
.L_30:
        /*009c*/ 	.byte	0x03, 0x19
        /*009e*/ 	.short	0x0024


	//----- nvinfo : EIATTR_PARAM_CBANK
	.align		4
        /*00a0*/ 	.byte	0x04, 0x0a
        /*00a2*/ 	.short	(.L_32 - .L_31)
	.align		4
.L_31:
        /*00a4*/ 	.word	index@(.nv.constant0._Z5juliaP6uchar3iifi6float2i)
        /*00a8*/ 	.short	0x0380
        /*00aa*/ 	.short	0x0024


	//----- nvinfo : EIATTR_SW_WAR
	.align		4
.L_32:
        /*00ac*/ 	.byte	0x04, 0x36
        /*00ae*/ 	.short	(.L_34 - .L_33)
.L_33:
        /*00b0*/ 	.word	0x00000008
.L_34:


//--------------------- .nv.callgraph             --------------------------
	.section	.nv.callgraph,"",@"SHT_CUDA_CALLGRAPH"
	.align	4
	.sectionentsize	8
	.align		4
        /*0000*/ 	.word	0x00000000
	.align		4
        /*0004*/ 	.word	0xffffffff
	.align		4
        /*0008*/ 	.word	0x00000000
	.align		4
        /*000c*/ 	.word	0xfffffffe
	.align		4
        /*0010*/ 	.word	0x00000000
	.align		4
        /*0014*/ 	.word	0xfffffffd
	.align		4
        /*0018*/ 	.word	0x00000000
	.align		4
        /*001c*/ 	.word	0xfffffffc


//--------------------- .nv.constant4             --------------------------
	.section	.nv.constant4,"a",@progbits
	.align	8
	.align		8
.nv.constant4:
        /*0000*/ 	.dword	__cudart_i2opi_f


//--------------------- .text._Z5juliaP6uchar3iifi6float2i --------------------------
	.section	.text._Z5juliaP6uchar3iifi6float2i,"ax",@progbits
	.align	128
        .global         _Z5juliaP6uchar3iifi6float2i
        .type           _Z5juliaP6uchar3iifi6float2i,@function
        .size           _Z5juliaP6uchar3iifi6float2i,(.L_x_26 - _Z5juliaP6uchar3iifi6float2i)
        .other          _Z5juliaP6uchar3iifi6float2i,@"STO_CUDA_ENTRY STV_DEFAULT"
_Z5juliaP6uchar3iifi6float2i:
.text._Z5juliaP6uchar3iifi6float2i:
[----:B------:R-:W0:Y:S01]  /*0000*/  LDC R1, c[0x0][0x37c] ;  /* 0x0000df00ff017b82 */ /* 0x000e220000000800 */
[----:B------:R-:W1:Y:S07]  /*0010*/  S2R R10, SR_CTAID.Y ;  /* 0x00000000000a7919 */ /* 0x000e6e0000002600 */
[----:B------:R-:W1:Y:S01]  /*0020*/  LDC.64 R2, c[0x0][0x388] ;  /* 0x0000e200ff027b82 */ /* 0x000e620000000a00 */
[----:B0-----:R-:W-:-:S07]  /*0030*/  VIADD R1, R1, 0xffffffe0 ;  /* 0xffffffe001017836 */ /* 0x001fce0000000000 */
[----:B------:R-:W0:Y:S01]  /*0040*/  S2UR UR5, SR_CTAID.X ;  /* 0x00000000000579c3 */ /* 0x000e220000002500 */
[----:B-1----:R-:W-:-:S04]  /*0050*/  ISETP.GE.AND P0, PT, R10, R3, PT ;  /* 0x000000030a00720c */ /* 0x002fc80003f06270 */
[----:B0-----:R-:W-:-:S13]  /*0060*/  ISETP.LE.OR P0, PT, R2, UR5, P0 ;  /* 0x0000000502007c0c */ /* 0x001fda0008703670 */
[----:B------:R-:W-:Y:S05]  /*0070*/  @P0 EXIT ;  /* 0x000000000000094d */ /* 0x000fea0003800000 */
[----:B------:R-:W-:Y:S01]  /*0080*/  SHF.R.U32.HI R0, RZ, 0x1, R2 ;  /* 0x00000001ff007819 */ /* 0x000fe20000011602 */
[----:B------:R-:W0:Y:S03]  /*0090*/  LDCU UR4, c[0x0][0x390] ;  /* 0x00007200ff0477ac */ /* 0x000e260008000800 */
[----:B------:R-:W-:Y:S01]  /*00a0*/  I2FP.F32.U32 R3, R0 ;  /* 0x0000000000037245 */ /* 0x000fe20000201000 */
[----:B------:R-:W-:-:S03]  /*00b0*/  VIADD R0, R0, -UR5 ;  /* 0x8000000500007c36 */ /* 0x000fc60008000000 */
[----:B------:R-:W1:Y:S02]  /*00c0*/  MUFU.RCP R2, R3 ;  /* 0x0000000300027308 */ /* 0x000e640000001000 */
[----:B------:R-:W-:-:S05]  /*00d0*/  I2FP.F32.S32 R0, R0 ;  /* 0x0000000000007245 */ /* 0x000fca0000201400 */
[----:B0-----:R-:W-:-:S04]  /*00e0*/  FMUL R0, R0, UR4 ;  /* 0x0000000400007c20 */ /* 0x001fc80008400000 */
[----:B------:R-:W0:Y:S01]  /*00f0*/  FCHK P0, R0, R3 ;  /* 0x0000000300007302 */ /* 0x000e220000000000 */
[----:B-1----:R-:W-:-:S04]  /*0100*/  FFMA R5, -R3, R2, 1 ;  /* 0x3f80000003057423 */ /* 0x002fc80000000102 */
[----:B------:R-:W-:-:S04]  /*0110*/  FFMA R5, R2, R5, R2 ;  /* 0x0000000502057223 */ /* 0x000fc80000000002 */
[----:B------:R-:W-:-:S04]  /*0120*/  FFMA R2, R0, R5, RZ ;  /* 0x0000000500027223 */ /* 0x000fc800000000ff */
[----:B------:R-:W-:-:S04]  /*0130*/  FFMA R4, -R3, R2, R0 ;  /* 0x0000000203047223 */ /* 0x000fc80000000100 */
[----:B------:R-:W-:Y:S01]  /*0140*/  FFMA R4, R5, R4, R2 ;  /* 0x0000000405047223 */ /* 0x000fe20000000002 */
[----:B0-----:R-:W-:Y:S06]  /*0150*/  @!P0 BRA `(.L_x_0) ;  /* 0x00000000000c8947 */ /* 0x001fec0003800000 */
[----:B------:R-:W-:-:S07]  /*0160*/  MOV R6, 0x180 ;  /* 0x0000018000067802 */ /* 0x000fce0000000f00 */
[----:B------:R-:W-:Y:S05]  /*0170*/  CALL.REL.NOINC `($__internal_1_$__cuda_sm3x_div_rn_noftz_f32_slowpath) ;  /* 0x0000001000087944 */ /* 0x000fea0003c00000 */
[----:B------:R-:W-:-:S07]  /*0180*/  MOV R4, R2 ;  /* 0x0000000200047202 */ /* 0x000fce0000000f00 */
.L_x_0:
[----:B------:R-:W0:Y:S01]  /*0190*/  LDCU UR4, c[0x0][0x38c] ;  /* 0x00007180ff0477ac */ /* 0x000e220008000800 */
[----:B------:R-:W1:Y:S01]  /*01a0*/  LDCU UR6, c[0x0][0x390] ;  /* 0x00007200ff0677ac */ /* 0x000e620008000800 */
[----:B0-----:R-:W-:-:S06]  /*01b0*/  USHF.R.U32.HI UR4, URZ, 0x1, UR4 ;  /* 0x00000001ff047899 */ /* 0x001fcc0008011604 */
[----:B------:R-:W-:Y:S02]  /*01c0*/  I2FP.F32.U32 R3, UR4 ;  /* 0x0000000400037c45 */ /* 0x000fe40008201000 */
[----:B------:R-:W-:Y:S02]  /*01d0*/  IADD3 R0, PT, PT, -R10, UR4, RZ ;  /* 0x000000040a007c10 */ /* 0x000fe4000fffe1ff */
[----:B------:R-:W0:Y:S02]  /*01e0*/  MUFU.RCP R2, R3 ;  /* 0x0000000300027308 */ /* 0x000e240000001000 */
[----:B------:R-:W-:-:S05]  /*01f0*/  I2FP.F32.S32 R0, R0 ;  /* 0x0000000000007245 */ /* 0x000fca0000201400 */
[----:B-1----:R-:W-:-:S04]  /*0200*/  FMUL R0, R0, UR6 ;  /* 0x0000000600007c20 */ /* 0x002fc80008400000 */
[----:B------:R-:W1:Y:S01]  /*0210*/  FCHK P0, R0, R3 ;  /* 0x0000000300007302 */ /* 0x000e620000000000 */
[----:B0-----:R-:W-:-:S04]  /*0220*/  FFMA R5, -R3, R2, 1 ;  /* 0x3f80000003057423 */ /* 0x001fc80000000102 */
[----:B------:R-:W-:-:S04]  /*0230*/  FFMA R5, R2, R5, R2 ;  /* 0x0000000502057223 */ /* 0x000fc80000000002 */
[----:B------:R-:W-:-:S04]  /*0240*/  FFMA R2, R0, R5, RZ ;  /* 0x0000000500027223 */ /* 0x000fc800000000ff */
[----:B------:R-:W-:-:S04]  /*0250*/  FFMA R6, -R3, R2, R0 ;  /* 0x0000000203067223 */ /* 0x000fc80000000100 */
[----:B------:R-:W-:Y:S01]  /*0260*/  FFMA R5, R5, R6, R2 ;  /* 0x0000000605057223 */ /* 0x000fe20000000002 */
[----:B-1----:R-:W-:Y:S06]  /*0270*/  @!P0 BRA `(.L_x_1) ;  /* 0x00000000000c8947 */ /* 0x002fec0003800000 */
[----:B------:R-:W-:-:S07]  /*0280*/  MOV R6, 0x2a0 ;  /* 0x000002a000067802 */ /* 0x000fce0000000f00 */
[----:B------:R-:W-:Y:S05]  /*0290*/  CALL.REL.NOINC `($__internal_1_$__cuda_sm3x_div_rn_noftz_f32_slowpath) ;  /* 0x0000000c00c07944 */ /* 0x000fea0003c00000 */
[----:B------:R-:W-:-:S07]  /*02a0*/  IMAD.MOV.U32 R5, RZ, RZ, R2 ;  /* 0x000000ffff057224 */ /* 0x000fce00078e0002 */
.L_x_1:
[----:B------:R-:W0:Y:S02]  /*02b0*/  LDCU UR4, c[0x0][0x394] ;  /* 0x00007280ff0477ac */ /* 0x000e240008000800 */
[----:B0-----:R-:W-:-:S09]  /*02c0*/  UISETP.GE.AND UP0, UPT, UR4, 0x1, UPT ;  /* 0x000000010400788c */ /* 0x001fd2000bf06270 */
[----:B------:R-:W-:Y:S05]  /*02d0*/  BRA.U !UP0, `(.L_x_2) ;  /* 0x0000000108b87547 */ /* 0x000fea000b800000 */
[----:B------:R-:W0:Y:S01]  /*02e0*/  LDC R11, c[0x0][0x394] ;  /* 0x0000e500ff0b7b82 */ /* 0x000e220000000800 */
[----:B------:R-:W1:Y:S01]  /*02f0*/  LDCU.64 UR6, c[0x0][0x398] ;  /* 0x00007300ff0677ac */ /* 0x000e620008000a00 */
[----:B------:R-:W-:-:S05]  /*0300*/  UMOV UR4, URZ ;  /* 0x000000ff00047c82 */ /* 0x000fca0008000000 */
.L_x_6:
[C---:B------:R-:W-:Y:S01]  /*0310*/  FMUL R0, R5.reuse, R4 ;  /* 0x0000000405007220 */ /* 0x040fe20000400000 */
[----:B------:R-:W-:-:S03]  /*0320*/  FMUL R3, R5, R5 ;  /* 0x0000000505037220 */ /* 0x000fc60000400000 */
[-C--:B------:R-:W-:Y:S01]  /*0330*/  FFMA R5, R5, R4.reuse, R0 ;  /* 0x0000000405057223 */ /* 0x080fe20000000000 */
[----:B------:R-:W-:-:S03]  /*0340*/  FFMA R4, R4, R4, -R3 ;  /* 0x0000000404047223 */ /* 0x000fc60000000803 */
[----:B-1----:R-:W-:Y:S01]  /*0350*/  FADD R5, R5, UR7 ;  /* 0x0000000705057e21 */ /* 0x002fe20008000000 */
[----:B------:R-:W-:-:S05]  /*0360*/  FADD R4, R4, UR6 ;  /* 0x0000000604047e21 */ /* 0x000fca0008000000 */
[----:B------:R-:W-:-:S04]  /*0370*/  FSETP.GT.AND P0, PT, |R4|, |R5|, PT ;  /* 0x400000050400720b */ /* 0x000fc80003f04200 */
[----:B------:R-:W-:Y:S02]  /*0380*/  FSEL R3, |R4|, |R5|, P0 ;  /* 0x4000000504037208 */ /* 0x000fe40000000200 */
[----:B------:R-:W-:Y:S02]  /*0390*/  FSEL R0, |R5|, |R4|, P0 ;  /* 0x4000000405007208 */ /* 0x000fe40000000200 */
[----:B------:R-:W1:Y:S08]  /*03a0*/  MUFU.RCP R2, R3 ;  /* 0x0000000300027308 */ /* 0x000e700000001000 */
[----:B------:R-:W2:Y:S01]  /*03b0*/  FCHK P0, R0, R3 ;  /* 0x0000000300007302 */ /* 0x000ea20000000000 */
[----:B-1----:R-:W-:-:S04]  /*03c0*/  FFMA R7, -R3, R2, 1 ;  /* 0x3f80000003077423 */ /* 0x002fc80000000102 */
[----:B------:R-:W-:-:S04]  /*03d0*/  FFMA R7, R2, R7, R2 ;  /* 0x0000000702077223 */ /* 0x000fc80000000002 */
[----:B------:R-:W-:-:S04]  /*03e0*/  FFMA R2, R0, R7, RZ ;  /* 0x0000000700027223 */ /* 0x000fc800000000ff */
[----:B------:R-:W-:-:S04]  /*03f0*/  FFMA R6, -R3, R2, R0 ;  /* 0x0000000203067223 */ /* 0x000fc80000000100 */
[----:B------:R-:W-:Y:S01]  /*0400*/  FFMA R2, R7, R6, R2 ;  /* 0x0000000607027223 */ /* 0x000fe20000000002 */
[----:B--2---:R-:W-:Y:S06]  /*0410*/  @!P0 BRA `(.L_x_3) ;  /* 0x0000000000088947 */ /* 0x004fec0003800000 */
[----:B------:R-:W-:-:S07]  /*0420*/  MOV R6, 0x440 ;  /* 0x0000044000067802 */ /* 0x000fce0000000f00 */
[----:B0-----:R-:W-:Y:S05]  /*0430*/  CALL.REL.NOINC `($__internal_1_$__cuda_sm3x_div_rn_noftz_f32_slowpath) ;  /* 0x0000000c00587944 */ /* 0x001fea0003c00000 */
.L_x_3:
[----:B------:R-:W-:-:S04]  /*0440*/  FFMA R7, R2, R2, 1 ;  /* 0x3f80000002077423 */ /* 0x000fc80000000002 */
[----:B------:R-:W-:Y:S01]  /*0450*/  VIADD R2, R7, 0xf3000000 ;  /* 0xf300000007027836 */ /* 0x000fe20000000000 */
[----:B------:R1:W2:Y:S04]  /*0460*/  MUFU.RSQ R6, R7 ;  /* 0x0000000700067308 */ /* 0x0002a80000001400 */
[----:B------:R-:W-:-:S13]  /*0470*/  ISETP.GT.U32.AND P0, PT, R2, 0x727fffff, PT ;  /* 0x727fffff0200780c */ /* 0x000fda0003f04070 */
[----:B-12---:R-:W-:Y:S05]  /*0480*/  @!P0 BRA `(.L_x_4) ;  /* 0x0000000000108947 */ /* 0x006fea0003800000 */
[----:B------:R-:W-:Y:S02]  /*0490*/  MOV R2, R7 ;  /* 0x0000000700027202 */ /* 0x000fe40000000f00 */
[----:B------:R-:W-:-:S07]  /*04a0*/  MOV R8, 0x4c0 ;  /* 0x000004c000087802 */ /* 0x000fce0000000f00 */
[----:B0-----:R-:W-:Y:S05]  /*04b0*/  CALL.REL.NOINC `($__internal_0_$__cuda_sm20_sqrt_rn_f32_slowpath) ;  /* 0x0000000800d87944 */ /* 0x001fea0003c00000 */
[----:B------:R-:W-:Y:S05]  /*04c0*/  BRA `(.L_x_5) ;  /* 0x0000000000107947 */ /* 0x000fea0003800000 */
.L_x_4:
[----:B------:R-:W-:Y:S01]  /*04d0*/  FMUL.FTZ R2, R7, R6 ;  /* 0x0000000607027220 */ /* 0x000fe20000410000 */
[----:B------:R-:W-:-:S03]  /*04e0*/  FMUL.FTZ R6, R6, 0.5 ;  /* 0x3f00000006067820 */ /* 0x000fc60000410000 */
[----:B------:R-:W-:-:S04]  /*04f0*/  FFMA R7, -R2, R2, R7 ;  /* 0x0000000202077223 */ /* 0x000fc80000000107 */
[----:B------:R-:W-:-:S07]  /*0500*/  FFMA R2, R7, R6, R2 ;  /* 0x0000000607027223 */ /* 0x000fce0000000002 */
.L_x_5:
[----:B------:R-:W-:Y:S01]  /*0510*/  FSETP.GT.AND P1, PT, R0, 3.40282346638528859812e+38, PT ;  /* 0x7f7fffff0000780b */ /* 0x000fe20003f24000 */
[----:B------:R-:W-:Y:S01]  /*0520*/  FADD R7, |R4|, |R5| ;  /* 0x4000000504077221 */ /* 0x000fe20000000200 */
[C---:B------:R-:W-:Y:S01]  /*0530*/  FMUL R2, R3.reuse, R2 ;  /* 0x0000000203027220 */ /* 0x040fe20000400000 */
[C---:B------:R-:W-:Y:S01]  /*0540*/  FSETP.GT.AND P0, PT, R3.reuse, 3.40282346638528859812e+38, PT ;  /* 0x7f7fffff0300780b */ /* 0x040fe20003f04000 */
[----:B------:R-:W-:Y:S01]  /*0550*/  UIADD3 UR4, UPT, UPT, UR4, 0x1, URZ ;  /* 0x0000000104047890 */ /* 0x000fe2000fffe0ff */
[----:B------:R-:W-:Y:S02]  /*0560*/  FSETP.NEU.AND P2, PT, R3, RZ, PT ;  /* 0x000000ff0300720b */ /* 0x000fe40003f4d000 */
[----:B------:R-:W-:-:S06]  /*0570*/  FSEL R2, R7, R2, P0 ;  /* 0x0000000207027208 */ /* 0x000fcc0000000000 */
[----:B------:R-:W-:Y:S02]  /*0580*/  @!P1 FSEL R7, R7, R2, !P2 ;  /* 0x0000000207079208 */ /* 0x000fe40005000000 */
[----:B0-----:R-:W-:Y:S02]  /*0590*/  ISETP.GT.AND P1, PT, R11, UR4, PT ;  /* 0x000000040b007c0c */ /* 0x001fe4000bf24270 */
[----:B------:R-:W-:-:S13]  /*05a0*/  FSETP.GT.AND P0, PT, R7, 10, PT ;  /* 0x412000000700780b */ /* 0x000fda0003f04000 */
[----:B------:R-:W-:Y:S05]  /*05b0*/  @!P0 BRA P1, `(.L_x_6) ;  /* 0xfffffffc00548947 */ /* 0x000fea000083ffff */
.L_x_2:
[----:B------:R-:W-:-:S04]  /*05c0*/  FSETP.GT.AND P0, PT, |R4|, |R5|, PT ;  /* 0x400000050400720b */ /* 0x000fc80003f04200 */
[----:B------:R-:W-:Y:S02]  /*05d0*/  FSEL R3, |R4|, |R5|, P0 ;  /* 0x4000000504037208 */ /* 0x000fe40000000200 */
[----:B------:R-:W-:Y:S02]  /*05e0*/  FSEL R0, |R5|, |R4|, P0 ;  /* 0x4000000405007208 */ /* 0x000fe40000000200 */
[----:B------:R-:W0:Y:S08]  /*05f0*/  MUFU.RCP R2, R3 ;  /* 0x0000000300027308 */ /* 0x000e300000001000 */
        /* <DEDUP_REMOVED lines=9> */
.L_x_7:
[----:B------:R-:W-:-:S04]  /*0690*/  FFMA R7, R2, R2, 1 ;  /* 0x3f80000002077423 */ /* 0x000fc80000000002 */
[----:B------:R-:W-:Y:S01]  /*06a0*/  VIADD R2, R7, 0xf3000000 ;  /* 0xf300000007027836 */ /* 0x000fe20000000000 */
[----:B------:R0:W1:Y:S04]  /*06b0*/  MUFU.RSQ R6, R7 ;  /* 0x0000000700067308 */ /* 0x0000680000001400 */
[----:B------:R-:W-:-:S13]  /*06c0*/  ISETP.GT.U32.AND P0, PT, R2, 0x727fffff, PT ;  /* 0x727fffff0200780c */ /* 0x000fda0003f04070 */
[----:B01----:R-:W-:Y:S05]  /*06d0*/  @!P0 BRA `(.L_x_8) ;  /* 0x0000000000108947 */ /* 0x003fea0003800000 */
[----:B------:R-:W-:Y:S01]  /*06e0*/  IMAD.MOV.U32 R2, RZ, RZ, R7 ;  /* 0x000000ffff027224 */ /* 0x000fe200078e0007 */
[----:B------:R-:W-:-:S07]  /*06f0*/  MOV R8, 0x710 ;  /* 0x0000071000087802 */ /* 0x000fce0000000f00 */
[----:B------:R-:W-:Y:S05]  /*0700*/  CALL.REL.NOINC `($__internal_0_$__cuda_sm20_sqrt_rn_f32_slowpath) ;  /* 0x0000000800447944 */ /* 0x000fea0003c00000 */
[----:B------:R-:W-:Y:S05]  /*0710*/  BRA `(.L_x_9) ;  /* 0x0000000000107947 */ /* 0x000fea0003800000 */
.L_x_8:
[----:B------:R-:W-:Y:S01]  /*0720*/  FMUL.FTZ R2, R7, R6 ;  /* 0x0000000607027220 */ /* 0x000fe20000410000 */
[----:B------:R-:W-:-:S03]  /*0730*/  FMUL.FTZ R6, R6, 0.5 ;  /* 0x3f00000006067820 */ /* 0x000fc60000410000 */
[----:B------:R-:W-:-:S04]  /*0740*/  FFMA R7, -R2, R2, R7 ;  /* 0x0000000202077223 */ /* 0x000fc80000000107 */
[----:B------:R-:W-:-:S07]  /*0750*/  FFMA R2, R7, R6, R2 ;  /* 0x0000000607027223 */ /* 0x000fce0000000002 */
.L_x_9:
[C---:B------:R-:W-:Y:S01]  /*0760*/  FMNMX R0, R3.reuse, R0, !PT ;  /* 0x0000000003007209 */ /* 0x040fe20007800000 */
[----:B------:R-:W-:Y:S01]  /*0770*/  HFMA2 R7, -RZ, RZ, 1.44921875, -19.203125 ;  /* 0x3dcccccdff077431 */ /* 0x000fe200000001ff */
[----:B------:R-:W-:Y:S01]  /*0780*/  FSETP.NEU.AND P1, PT, R3, RZ, PT ;  /* 0x000000ff0300720b */ /* 0x000fe20003f2d000 */
[----:B------:R-:W-:Y:S01]  /*0790*/  IMAD.MOV.U32 R6, RZ, RZ, 0x41200000 ;  /* 0x41200000ff067424 */ /* 0x000fe200078e00ff */
[----:B------:R-:W-:Y:S01]  /*07a0*/  FSETP.GT.AND P0, PT, R0, 3.40282346638528859812e+38, PT ;  /* 0x7f7fffff0000780b */ /* 0x000fe20003f04000 */
[----:B------:R-:W-:Y:S01]  /*07b0*/  FADD R0, |R5|, |R4| ;  /* 0x4000000405007221 */ /* 0x000fe20000000200 */
[----:B------:R-:W-:Y:S01]  /*07c0*/  FMUL R5, R3, R2 ;  /* 0x0000000203057220 */ /* 0x000fe20000400000 */
[----:B------:R-:W-:-:S10]  /*07d0*/  FFMA R2, R7, -R6, 1 ;  /* 0x3f80000007027423 */ /* 0x000fd40000000806 */
[----:B------:R-:W-:Y:S01]  /*07e0*/  @!P0 FSEL R0, R0, R5, !P1 ;  /* 0x0000000500008208 */ /* 0x000fe20004800000 */
[----:B------:R-:W-:-:S03]  /*07f0*/  FFMA R5, R2, R7, 0.10000000149011611938 ;  /* 0x3dcccccd02057423 */ /* 0x000fc60000000007 */
[----:B------:R-:W0:Y:S01]  /*0800*/  FCHK P0, R0, 10 ;  /* 0x4120000000007902 */ /* 0x000e220000000000 */
[----:B------:R-:W-:-:S04]  /*0810*/  FFMA R2, R0, R5, RZ ;  /* 0x0000000500027223 */ /* 0x000fc800000000ff */
[----:B------:R-:W-:-:S04]  /*0820*/  FFMA R3, R2, -10, R0 ;  /* 0xc120000002037823 */ /* 0x000fc80000000000 */
[----:B------:R-:W-:Y:S01]  /*0830*/  FFMA R5, R5, R3, R2 ;  /* 0x0000000305057223 */ /* 0x000fe20000000002 */
[----:B0-----:R-:W-:Y:S06]  /*0840*/  @!P0 BRA `(.L_x_10) ;  /* 0x0000000000108947 */ /* 0x001fec0003800000 */
[----:B------:R-:W-:Y:S01]  /*0850*/  IMAD.MOV.U32 R3, RZ, RZ, 0x41200000 ;  /* 0x41200000ff037424 */ /* 0x000fe200078e00ff */
[----:B------:R-:W-:-:S07]  /*0860*/  MOV R6, 0x880 ;  /* 0x0000088000067802 */ /* 0x000fce0000000f00 */
[----:B------:R-:W-:Y:S05]  /*0870*/  CALL.REL.NOINC `($__internal_1_$__cuda_sm3x_div_rn_noftz_f32_slowpath) ;  /* 0x0000000800487944 */ /* 0x000fea0003c00000 */
[----:B------:R-:W-:-:S07]  /*0880*/  MOV R5, R2 ;  /* 0x0000000200057202 */ /* 0x000fce0000000f00 */
.L_x_10:
[----:B------:R-:W0:Y:S01]  /*0890*/  LDCU UR4, c[0x0][0x3a0] ;  /* 0x00007400ff0477ac */ /* 0x000e220008000800 */
[----:B------:R-:W-:Y:S02]  /*08a0*/  IMAD.MOV.U32 R3, RZ, RZ, 0x3e124925 ;  /* 0x3e124925ff037424 */ /* 0x000fe400078e00ff */
[----:B------:R-:W-:-:S04]  /*08b0*/  IMAD.MOV.U32 R2, RZ, RZ, 0x40e00000 ;  /* 0x40e00000ff027424 */ /* 0x000fc800078e00ff */
[----:B------:R-:W-:-:S04]  /*08c0*/  FFMA R2, -R3, R2, 1 ;  /* 0x3f80000003027423 */ /* 0x000fc80000000102 */
[----:B------:R-:W-:Y:S01]  /*08d0*/  FFMA R3, R2, -R3, -0.14285714924335479736 ;  /* 0xbe12492502037423 */ /* 0x000fe20000000803 */
[----:B0-----:R-:W-:-:S04]  /*08e0*/  I2FP.F32.S32 R0, UR4 ;  /* 0x0000000400007c45 */ /* 0x001fc80008201400 */
[----:B------:R-:W0:Y:S01]  /*08f0*/  FCHK P0, R0, -7 ;  /* 0xc0e0000000007902 */ /* 0x000e220000000000 */
[----:B------:R-:W-:-:S04]  /*0900*/  FFMA R2, R0, R3, RZ ;  /* 0x0000000300027223 */ /* 0x000fc800000000ff */
[----:B------:R-:W-:-:S04]  /*0910*/  FFMA R4, R2, 7, R0 ;  /* 0x40e0000002047823 */ /* 0x000fc80000000000 */
[----:B------:R-:W-:Y:S01]  /*0920*/  FFMA R2, R3, R4, R2 ;  /* 0x0000000403027223 */ /* 0x000fe20000000002 */
[----:B0-----:R-:W-:Y:S06]  /*0930*/  @!P0 BRA `(.L_x_11) ;  /* 0x00000000000c8947 */ /* 0x001fec0003800000 */
[----:B------:R-:W-:Y:S01]  /*0940*/  HFMA2 R3, -RZ, RZ, -2.4375, 0 ;  /* 0xc0e00000ff037431 */ /* 0x000fe200000001ff */
[----:B------:R-:W-:-:S07]  /*0950*/  MOV R6, 0x970 ;  /* 0x0000097000067802 */ /* 0x000fce0000000f00 */
[----:B------:R-:W-:Y:S05]  /*0960*/  CALL.REL.NOINC `($__internal_1_$__cuda_sm3x_div_rn_noftz_f32_slowpath) ;  /* 0x00000008000c7944 */ /* 0x000fea0003c00000 */
.L_x_11:
[----:B------:R-:W-:Y:S01]  /*0970*/  FADD R7, R2, R5 ;  /* 0x0000000502077221 */ /* 0x000fe20000000000 */
[----:B------:R-:W0:Y:S03]  /*0980*/  LDCU.64 UR6, c[0x0][0x358] ;  /* 0x00006b00ff0677ac */ /* 0x000e260008000a00 */
[C---:B------:R-:W-:Y:S01]  /*0990*/  FMUL R0, R7.reuse, 0.63661974668502807617 ;  /* 0x3f22f98307007820 */ /* 0x040fe20000400000 */
[----:B------:R-:W-:-:S05]  /*09a0*/  FSETP.GE.AND P0, PT, |R7|, 105615, PT ;  /* 0x47ce47800700780b */ /* 0x000fca0003f06200 */
[----:B------:R-:W1:Y:S02]  /*09b0*/  F2I.NTZ R0, R0 ;  /* 0x0000000000007305 */ /* 0x000e640000203100 */
[----:B-1----:R-:W-:-:S05]  /*09c0*/  I2FP.F32.S32 R2, R0 ;  /* 0x0000000000027245 */ /* 0x002fca0000201400 */
[----:B------:R-:W-:-:S04]  /*09d0*/  FFMA R3, R2, -1.5707962512969970703, R7 ;  /* 0xbfc90fda02037823 */ /* 0x000fc80000000007 */
[----:B------:R-:W-:-:S04]  /*09e0*/  FFMA R3, R2, -7.5497894158615963534e-08, R3 ;  /* 0xb3a2216802037823 */ /* 0x000fc80000000003 */
[----:B------:R-:W-:Y:S01]  /*09f0*/  FFMA R2, R2, -5.3903029534742383927e-15, R3 ;  /* 0xa7c234c502027823 */ /* 0x000fe20000000003 */
[----:B0-----:R-:W-:Y:S06]  /*0a00*/  @!P0 BRA `(.L_x_12) ;  /* 0x0000000000dc8947 */ /* 0x001fec0003800000 */
[----:B------:R-:W-:-:S13]  /*0a10*/  FSETP.NEU.AND P0, PT, |R7|, +INF , PT ;  /* 0x7f8000000700780b */ /* 0x000fda0003f0d200 */
[----:B------:R-:W-:Y:S01]  /*0a20*/  @!P0 FMUL R2, RZ, R7 ;  /* 0x00000007ff028220 */ /* 0x000fe20000400000 */
[----:B------:R-:W-:Y:S01]  /*0a30*/  @!P0 IMAD.MOV.U32 R0, RZ, RZ, RZ ;  /* 0x000000ffff008224 */ /* 0x000fe200078e00ff */
[----:B------:R-:W-:Y:S06]  /*0a40*/  @!P0 BRA `(.L_x_12) ;  /* 0x0000000000cc8947 */ /* 0x000fec0003800000 */
[----:B------:R-:W-:Y:S01]  /*0a50*/  IMAD.SHL.U32 R2, R7, 0x100, RZ ;  /* 0x0000010007027824 */ /* 0x000fe200078e00ff */
[----:B------:R-:W-:Y:S01]  /*0a60*/  MOV R6, RZ ;  /* 0x000000ff00067202 */ /* 0x000fe20000000f00 */
[----:B------:R-:W-:Y:S01]  /*0a70*/  IMAD.MOV.U32 R13, RZ, RZ, RZ ;  /* 0x000000ffff0d7224 */ /* 0x000fe200078e00ff */
[----:B------:R-:W0:Y:S01]  /*0a80*/  LDCU.64 UR8, c[0x4][URZ] ;  /* 0x01000000ff0877ac */ /* 0x000e220008000a00 */
[----:B------:R-:W-:Y:S01]  /*0a90*/  IMAD.MOV.U32 R0, RZ, RZ, R1 ;  /* 0x000000ffff007224 */ /* 0x000fe200078e0001 */
[----:B------:R-:W-:Y:S01]  /*0aa0*/  LOP3.LUT R15, R2, 0x80000000, RZ, 0xfc, !PT ;  /* 0x80000000020f7812 */ /* 0x000fe200078efcff */
[----:B------:R-:W-:-:S06]  /*0ab0*/  UMOV UR4, URZ ;  /* 0x000000ff00047c82 */ /* 0x000fcc0008000000 */
.L_x_13:
[----:B0-----:R-:W-:Y:S01]  /*0ac0*/  MOV R8, UR8 ;  /* 0x0000000800087c02 */ /* 0x001fe20008000f00 */
[----:B------:R-:W-:-:S05]  /*0ad0*/  IMAD.U32 R9, RZ, RZ, UR9 ;  /* 0x00000009ff097e24 */ /* 0x000fca000f8e00ff */
[----:B------:R-:W2:Y:S01]  /*0ae0*/  LDG.E.CONSTANT R2, desc[UR6][R8.64] ;  /* 0x0000000608027981 */ /* 0x000ea2000c1e9900 */
[----:B------:R-:W-:Y:S02]  /*0af0*/  UIADD3 UR8, UP0, UPT, UR8, 0x4, URZ ;  /* 0x0000000408087890 */ /* 0x000fe4000ff1e0ff */
[----:B------:R-:W-:Y:S02]  /*0b00*/  UIADD3 UR4, UPT, UPT, UR4, 0x1, URZ ;  /* 0x0000000104047890 */ /* 0x000fe4000fffe0ff */
[----:B------:R-:W-:Y:S02]  /*0b10*/  UIADD3.X UR9, UPT, UPT, URZ, UR9, URZ, UP0, !UPT ;  /* 0x00000009ff097290 */ /* 0x000fe400087fe4ff */
[----:B------:R-:W-:Y:S01]  /*0b20*/  UISETP.NE.AND UP0, UPT, UR4, 0x6, UPT ;  /* 0x000000060400788c */ /* 0x000fe2000bf05270 */
[----:B--2---:R-:W-:-:S03]  /*0b30*/  IMAD.WIDE.U32 R2, R2, R15, RZ ;  /* 0x0000000f02027225 */ /* 0x004fc600078e00ff */
[----:B------:R-:W-:-:S05]  /*0b40*/  IADD3 R11, P0, PT, R2, R6, RZ ;  /* 0x00000006020b7210 */ /* 0x000fca0007f1e0ff */
[----:B------:R0:W-:Y:S01]  /*0b50*/  STL [R0], R11 ;  /* 0x0000000b00007387 */ /* 0x0001e20000100800 */
[----:B------:R-:W-:Y:S01]  /*0b60*/  IMAD.X R6, R3, 0x1, R13, P0 ;  /* 0x0000000103067824 */ /* 0x000fe200000e060d */
[----:B0-----:R-:W-:Y:S01]  /*0b70*/  IADD3 R0, PT, PT, R0, 0x4, RZ ;  /* 0x0000000400007810 */ /* 0x001fe20007ffe0ff */
[----:B------:R-:W-:Y:S06]  /*0b80*/  BRA.U UP0, `(.L_x_13) ;  /* 0xfffffffd00cc7547 */ /* 0x000fec000b83ffff */
[----:B------:R-:W-:Y:S01]  /*0b90*/  SHF.R.U32.HI R4, RZ, 0x17, R7 ;  /* 0x00000017ff047819 */ /* 0x000fe20000011607 */
[----:B------:R0:W-:Y:S03]  /*0ba0*/  STL [R1+0x18], R6 ;  /* 0x0000180601007387 */ /* 0x0001e60000100800 */
[C---:B------:R-:W-:Y:S02]  /*0bb0*/  LOP3.LUT R0, R4.reuse, 0xe0, RZ, 0xc0, !PT ;  /* 0x000000e004007812 */ /* 0x040fe400078ec0ff */
[----:B------:R-:W-:-:S03]  /*0bc0*/  LOP3.LUT P0, RZ, R4, 0x1f, RZ, 0xc0, !PT ;  /* 0x0000001f04ff7812 */ /* 0x000fc6000780c0ff */
[----:B------:R-:W-:-:S05]  /*0bd0*/  VIADD R0, R0, 0xffffff80 ;  /* 0xffffff8000007836 */ /* 0x000fca0000000000 */
[----:B------:R-:W-:-:S05]  /*0be0*/  SHF.R.U32.HI R0, RZ, 0x5, R0 ;  /* 0x00000005ff007819 */ /* 0x000fca0000011600 */
[----:B------:R-:W-:-:S05]  /*0bf0*/  IMAD R11, R0, -0x4, R1 ;  /* 0xfffffffc000b7824 */ /* 0x000fca00078e0201 */
[----:B------:R-:W2:Y:S04]  /*0c00*/  LDL R0, [R11+0x18] ;  /* 0x000018000b007983 */ /* 0x000ea80000100800 */
[----:B------:R-:W2:Y:S04]  /*0c10*/  LDL R3, [R11+0x14] ;  /* 0x000014000b037983 */ /* 0x000ea80000100800 */
[----:B------:R-:W3:Y:S01]  /*0c20*/  @P0 LDL R2, [R11+0x10] ;  /* 0x000010000b020983 */ /* 0x000ee20000100800 */
[----:B------:R-:W-:Y:S01]  /*0c30*/  LOP3.LUT R4, R4, 0x1f, RZ, 0xc0, !PT ;  /* 0x0000001f04047812 */ /* 0x000fe200078ec0ff */
[----:B------:R-:W-:Y:S01]  /*0c40*/  UMOV UR8, 0x54442d19 ;  /* 0x54442d1900087882 */ /* 0x000fe20000000000 */
[----:B------:R-:W-:-:S02]  /*0c50*/  UMOV UR9, 0x3bf921fb ;  /* 0x3bf921fb00097882 */ /* 0x000fc40000000000 */
[-C--:B--2---:R-:W-:Y:S02]  /*0c60*/  @P0 SHF.L.W.U32.HI R0, R3, R4.reuse, R0 ;  /* 0x0000000403000219 */ /* 0x084fe40000010e00 */
[----:B---3--:R-:W-:Y:S02]  /*0c70*/  @P0 SHF.L.W.U32.HI R3, R2, R4, R3 ;  /* 0x0000000402030219 */ /* 0x008fe40000010e03 */
[----:B------:R-:W-:Y:S02]  /*0c80*/  ISETP.GE.AND P0, PT, R7, RZ, PT ;  /* 0x000000ff0700720c */ /* 0x000fe40003f06270 */
[C---:B------:R-:W-:Y:S01]  /*0c90*/  SHF.L.W.U32.HI R2, R3.reuse, 0x2, R0 ;  /* 0x0000000203027819 */ /* 0x040fe20000010e00 */
[----:B------:R-:W-:-:S03]  /*0ca0*/  IMAD.SHL.U32 R3, R3, 0x4, RZ ;  /* 0x0000000403037824 */ /* 0x000fc600078e00ff */
[----:B------:R-:W-:Y:S02]  /*0cb0*/  SHF.R.S32.HI R4, RZ, 0x1f, R2 ;  /* 0x0000001fff047819 */ /* 0x000fe40000011402 */
[----:B------:R-:W-:Y:S02]  /*0cc0*/  LOP3.LUT R7, R2, R7, RZ, 0x3c, !PT ;  /* 0x0000000702077212 */ /* 0x000fe400078e3cff */
[C---:B------:R-:W-:Y:S02]  /*0cd0*/  LOP3.LUT R8, R4.reuse, R3, RZ, 0x3c, !PT ;  /* 0x0000000304087212 */ /* 0x040fe400078e3cff */
[----:B------:R-:W-:Y:S02]  /*0ce0*/  LOP3.LUT R9, R4, R2, RZ, 0x3c, !PT ;  /* 0x0000000204097212 */ /* 0x000fe400078e3cff */
[----:B------:R-:W-:Y:S02]  /*0cf0*/  SHF.R.U32.HI R3, RZ, 0x1e, R0 ;  /* 0x0000001eff037819 */ /* 0x000fe40000011600 */
[----:B------:R-:W-:-:S02]  /*0d00*/  ISETP.GE.AND P1, PT, R7, RZ, PT ;  /* 0x000000ff0700720c */ /* 0x000fc40003f26270 */
[----:B------:R-:W1:Y:S01]  /*0d10*/  I2F.F64.S64 R8, R8 ;  /* 0x0000000800087312 */ /* 0x000e620000301c00 */
[----:B------:R-:W-:-:S04]  /*0d20*/  LEA.HI R0, R2, R3, RZ, 0x1 ;  /* 0x0000000302007211 */ /* 0x000fc800078f08ff */
[----:B------:R-:W-:-:S05]  /*0d30*/  IADD3 R2, PT, PT, -R0, RZ, RZ ;  /* 0x000000ff00027210 */ /* 0x000fca0007ffe1ff */
[----:B------:R-:W-:Y:S01]  /*0d40*/  @!P0 IMAD.MOV.U32 R0, RZ, RZ, R2 ;  /* 0x000000ffff008224 */ /* 0x000fe200078e0002 */
[----:B-1----:R-:W-:-:S10]  /*0d50*/  DMUL R12, R8, UR8 ;  /* 0x00000008080c7c28 */ /* 0x002fd40008000000 */
[----:B------:R-:W1:Y:S02]  /*0d60*/  F2F.F32.F64 R12, R12 ;  /* 0x0000000c000c7310 */ /* 0x000e640000301000 */
[----:B01----:R-:W-:-:S07]  /*0d70*/  FSEL R2, -R12, R12, !P1 ;  /* 0x0000000c0c027208 */ /* 0x003fce0004800100 */
.L_x_12:
[----:B------:R-:W-:Y:S02]  /*0d80*/  IMAD.MOV.U32 R4, RZ, RZ, 0x37cbac00 ;  /* 0x37cbac00ff047424 */ /* 0x000fe400078e00ff */
[----:B------:R-:W-:Y:S01]  /*0d90*/  FMUL R3, R2, R2 ;  /* 0x0000000202037220 */ /* 0x000fe20000400000 */
[C---:B------:R-:W-:Y:S01]  /*0da0*/  LOP3.LUT R6, R0.reuse, 0x1, RZ, 0xc0, !PT ;  /* 0x0000000100067812 */ /* 0x040fe200078ec0ff */
[----:B------:R-:W-:Y:S01]  /*0db0*/  FADD R9, R5, 1 ;  /* 0x3f80000005097421 */ /* 0x000fe20000000000 */
[----:B------:R-:W-:Y:S02]  /*0dc0*/  VIADD R0, R0, 0x1 ;  /* 0x0000000100007836 */ /* 0x000fe40000000000 */
[----:B------:R-:W-:Y:S01]  /*0dd0*/  FFMA R4, R3, R4, -0.0013887860113754868507 ;  /* 0xbab607ed03047423 */ /* 0x000fe20000000004 */
[----:B------:R-:W-:Y:S01]  /*0de0*/  ISETP.NE.U32.AND P0, PT, R6, 0x1, PT ;  /* 0x000000010600780c */ /* 0x000fe20003f05070 */
[----:B------:R-:W-:Y:S01]  /*0df0*/  IMAD.MOV.U32 R5, RZ, RZ, 0x3e2aaaa8 ;  /* 0x3e2aaaa8ff057424 */ /* 0x000fe200078e00ff */
[----:B------:R-:W-:Y:S01]  /*0e00*/  MOV R6, 0x3c0885e4 ;  /* 0x3c0885e400067802 */ /* 0x000fe20000000f00 */
[----:B------:R-:W0:Y:S01]  /*0e10*/  MUFU.RCP R7, R9 ;  /* 0x0000000900077308 */ /* 0x000e220000001000 */
[----:B------:R-:W-:-:S02]  /*0e20*/  FSEL R4, R4, -0.00019574658654164522886, P0 ;  /* 0xb94d415304047808 */ /* 0x000fc40000000000 */
[----:B------:R-:W-:Y:S02]  /*0e30*/  FSEL R6, R6, 0.041666727513074874878, !P0 ;  /* 0x3d2aaabb06067808 */ /* 0x000fe40004000000 */
[----:B------:R-:W-:Y:S02]  /*0e40*/  LOP3.LUT P1, RZ, R0, 0x2, RZ, 0xc0, !PT ;  /* 0x0000000200ff7812 */ /* 0x000fe4000782c0ff */
[----:B------:R-:W-:Y:S01]  /*0e50*/  FSEL R5, -R5, -0.4999999701976776123, !P0 ;  /* 0xbeffffff05057808 */ /* 0x000fe20004000100 */
[----:B------:R-:W-:Y:S01]  /*0e60*/  FFMA R4, R3, R4, R6 ;  /* 0x0000000403047223 */ /* 0x000fe20000000006 */
[----:B------:R-:W-:-:S03]  /*0e70*/  FSEL R0, R2, 1, !P0 ;  /* 0x3f80000002007808 */ /* 0x000fc60004000000 */
[C---:B------:R-:W-:Y:S02]  /*0e80*/  FFMA R4, R3.reuse, R4, R5 ;  /* 0x0000000403047223 */ /* 0x040fe40000000005 */
[----:B------:R-:W-:Y:S01]  /*0e90*/  FFMA R3, R3, R0, RZ ;  /* 0x0000000003037223 */ /* 0x000fe200000000ff */
[----:B0-----:R-:W-:-:S03]  /*0ea0*/  FFMA R2, -R9, R7, 1 ;  /* 0x3f80000009027423 */ /* 0x001fc60000000107 */
[----:B------:R-:W-:Y:S01]  /*0eb0*/  FFMA R0, R3, R4, R0 ;  /* 0x0000000403007223 */ /* 0x000fe20000000000 */
[----:B------:R-:W-:-:S03]  /*0ec0*/  FFMA R7, R7, R2, R7 ;  /* 0x0000000207077223 */ /* 0x000fc60000000007 */
[----:B------:R-:W-:-:S04]  /*0ed0*/  @P1 FADD R0, RZ, -R0 ;  /* 0x80000000ff001221 */ /* 0x000fc80000000000 */
[----:B------:R-:W-:-:S04]  /*0ee0*/  FMUL R0, R0, 127 ;  /* 0x42fe000000007820 */ /* 0x000fc80000400000 */
[----:B------:R-:W0:Y:S01]  /*0ef0*/  FCHK P0, R0, R9 ;  /* 0x0000000900007302 */ /* 0x000e220000000000 */
[----:B------:R-:W-:-:S04]  /*0f00*/  FFMA R2, R0, R7, RZ ;  /* 0x0000000700027223 */ /* 0x000fc800000000ff */
[----:B------:R-:W-:-:S04]  /*0f10*/  FFMA R3, -R9, R2, R0 ;  /* 0x0000000209037223 */ /* 0x000fc80000000100 */
[----:B------:R-:W-:Y:S01]  /*0f20*/  FFMA R7, R7, R3, R2 ;  /* 0x0000000307077223 */ /* 0x000fe20000000002 */
[----:B0-----:R-:W-:Y:S06]  /*0f30*/  @!P0 BRA `(.L_x_14) ;  /* 0x0000000000108947 */ /* 0x001fec0003800000 */
[----:B------:R-:W-:Y:S02]  /*0f40*/  MOV R3, R9 ;  /* 0x0000000900037202 */ /* 0x000fe40000000f00 */
[----:B------:R-:W-:-:S07]  /*0f50*/  MOV R6, 0xf70 ;  /* 0x00000f7000067802 */ /* 0x000fce0000000f00 */
[----:B------:R-:W-:Y:S05]  /*0f60*/  CALL.REL.NOINC `($__internal_1_$__cuda_sm3x_div_rn_noftz_f32_slowpath) ;  /* 0x00000000008c7944 */ /* 0x000fea0003c00000 */
[----:B------:R-:W-:-:S07]  /*0f70*/  IMAD.MOV.U32 R7, RZ, RZ, R2 ;  /* 0x000000ffff077224 */ /* 0x000fce00078e0002 */
.L_x_14:
[----:B------:R-:W0:Y:S01]  /*0f80*/  LDC R5, c[0x0][0x370] ;  /* 0x0000dc00ff057b82 */ /* 0x000e220000000800 */
[----:B------:R-:W-:-:S06]  /*0f90*/  FADD R7, R7, 128 ;  /* 0x4300000007077421 */ /* 0x000fcc0000000000 */
[----:B------:R-:W1:Y:S01]  /*0fa0*/  F2I.U32.TRUNC.NTZ R7, R7 ;  /* 0x0000000700077305 */ /* 0x000e62000020f000 */
[----:B------:R-:W2:Y:S01]  /*0fb0*/  LDC.64 R2, c[0x0][0x380] ;  /* 0x0000e000ff027b82 */ /* 0x000ea20000000a00 */
[----:B0-----:R-:W-:-:S04]  /*0fc0*/  IMAD R5, R10, R5, UR5 ;  /* 0x000000050a057e24 */ /* 0x001fc8000f8e0205 */
[----:B--2---:R-:W-:-:S05]  /*0fd0*/  IMAD.WIDE R2, R5, 0x3, R2 ;  /* 0x0000000305027825 */ /* 0x004fca00078e0202 */
[----:B-1----:R-:W-:Y:S04]  /*0fe0*/  STG.E.U8 desc[UR6][R2.64], R7 ;  /* 0x0000000702007986 */ /* 0x002fe8000c101106 */
[----:B------:R-:W-:Y:S04]  /*0ff0*/  STG.E.U8 desc[UR6][R2.64+0x1], R7 ;  /* 0x0000010702007986 */ /* 0x000fe8000c101106 */
[----:B------:R-:W-:Y:S01]  /*1000*/  STG.E.U8 desc[UR6][R2.64+0x2], RZ ;  /* 0x000002ff02007986 */ /* 0x000fe2000c101106 */
[----:B------:R-:W-:Y:S05]  /*1010*/  EXIT ;  /* 0x000000000000794d */ /* 0x000fea0003800000 */
        .weak           $__internal_0_$__cuda_sm20_sqrt_rn_f32_slowpath
        .type           $__internal_0_$__cuda_sm20_sqrt_rn_f32_slowpath,@function
        .size           $__internal_0_$__cuda_sm20_sqrt_rn_f32_slowpath,($__internal_1_$__cuda_sm3x_div_rn_noftz_f32_slowpath - $__internal_0_$__cuda_sm20_sqrt_rn_f32_slowpath)
$__internal_0_$__cuda_sm20_sqrt_rn_f32_slowpath:
[----:B------:R-:W-:-:S13]  /*1020*/  LOP3.LUT P0, RZ, R2, 0x7fffffff, RZ, 0xc0, !PT ;  /* 0x7fffffff02ff7812 */ /* 0x000fda000780c0ff */
[----:B------:R-:W-:Y:S01]  /*1030*/  @!P0 IMAD.MOV.U32 R6, RZ, RZ, R2 ;  /* 0x000000ffff068224 */ /* 0x000fe200078e0002 */
[----:B------:R-:W-:Y:S06]  /*1040*/  @!P0 BRA `(.L_x_15) ;  /* 0x0000000000448947 */ /* 0x000fec0003800000 */
[----:B------:R-:W-:-:S13]  /*1050*/  FSETP.GEU.FTZ.AND P0, PT, R2, RZ, PT ;  /* 0x000000ff0200720b */ /* 0x000fda0003f1e000 */
[----:B------:R-:W-:Y:S01]  /*1060*/  @!P0 MOV R6, 0x7fffffff ;  /* 0x7fffffff00068802 */ /* 0x000fe20000000f00 */
[----:B------:R-:W-:Y:S06]  /*1070*/  @!P0 BRA `(.L_x_15) ;  /* 0x0000000000388947 */ /* 0x000fec0003800000 */
[----:B------:R-:W-:-:S13]  /*1080*/  FSETP.GTU.FTZ.AND P0, PT, |R2|, +INF , PT ;  /* 0x7f8000000200780b */ /* 0x000fda0003f1c200 */
[----:B------:R-:W-:Y:S01]  /*1090*/  @P0 FADD.FTZ R6, R2, 1 ;  /* 0x3f80000002060421 */ /* 0x000fe20000010000 */
[----:B------:R-:W-:Y:S06]  /*10a0*/  @P0 BRA `(.L_x_15) ;  /* 0x00000000002c0947 */ /* 0x000fec0003800000 */
[----:B------:R-:W-:-:S13]  /*10b0*/  FSETP.NEU.FTZ.AND P0, PT, |R2|, +INF , PT ;  /* 0x7f8000000200780b */ /* 0x000fda0003f1d200 */
[----:B------:R-:W-:Y:S01]  /*10c0*/  @!P0 IMAD.MOV.U32 R6, RZ, RZ, R2 ;  /* 0x000000ffff068224 */ /* 0x000fe200078e0002 */
[----:B------:R-:W-:Y:S06]  /*10d0*/  @!P0 BRA `(.L_x_15) ;  /* 0x0000000000208947 */ /* 0x000fec0003800000 */
[----:B------:R-:W-:-:S04]  /*10e0*/  FFMA R2, R2, 1.84467440737095516160e+19, RZ ;  /* 0x5f80000002027823 */ /* 0x000fc800000000ff */
[----:B------:R-:W0:Y:S02]  /*10f0*/  MUFU.RSQ R7, R2 ;  /* 0x0000000200077308 */ /* 0x000e240000001400 */
[----:B0-----:R-:W-:Y:S01]  /*1100*/  FMUL.FTZ R9, R2, R7 ;  /* 0x0000000702097220 */ /* 0x001fe20000410000 */
[----:B------:R-:W-:-:S03]  /*1110*/  FMUL.FTZ R7, R7, 0.5 ;  /* 0x3f00000007077820 */ /* 0x000fc60000410000 */
[----:B------:R-:W-:-:S04]  /*1120*/  FADD.FTZ R6, -R9, -RZ ;  /* 0x800000ff09067221 */ /* 0x000fc80000010100 */
[----:B------:R-:W-:-:S04]  /*1130*/  FFMA R6, R9, R6, R2 ;  /* 0x0000000609067223 */ /* 0x000fc80000000002 */
[----:B------:R-:W-:-:S04]  /*1140*/  FFMA R6, R6, R7, R9 ;  /* 0x0000000706067223 */ /* 0x000fc80000000009 */
[----:B------:R-:W-:-:S07]  /*1150*/  FMUL.FTZ R6, R6, 2.3283064365386962891e-10 ;  /* 0x2f80000006067820 */ /* 0x000fce0000410000 */
.L_x_15:
[----:B------:R-:W-:Y:S01]  /*1160*/  IMAD.MOV.U32 R2, RZ, RZ, R6 ;  /* 0x000000ffff027224 */ /* 0x000fe200078e0006 */
[----:B------:R-:W-:Y:S01]  /*1170*/  MOV R6, R8 ;  /* 0x0000000800067202 */ /* 0x000fe20000000f00 */
[----:B------:R-:W-:-:S04]  /*1180*/  IMAD.MOV.U32 R7, RZ, RZ, 0x0 ;  /* 0x00000000ff077424 */ /* 0x000fc800078e00ff */
[----:B------:R-:W-:Y:S05]  /*1190*/  RET.REL.NODEC R6 `(_Z5juliaP6uchar3iifi6float2i) ;  /* 0xffffffec06987950 */ /* 0x000fea0003c3ffff */
        .weak           $__internal_1_$__cuda_sm3x_div_rn_noftz_f32_slowpath
        .type           $__internal_1_$__cuda_sm3x_div_rn_noftz_f32_slowpath,@function
        .size           $__internal_1_$__cuda_sm3x_div_rn_noftz_f32_slowpath,(.L_x_26 - $__internal_1_$__cuda_sm3x_div_rn_noftz_f32_slowpath)
$__internal_1_$__cuda_sm3x_div_rn_noftz_f32_slowpath:
[--C-:B------:R-:W-:Y:S01]  /*11a0*/  SHF.R.U32.HI R7, RZ, 0x17, R3.reuse ;  /* 0x00000017ff077819 */ /* 0x100fe20000011603 */
[----:B------:R-:W-:Y:S01]  /*11b0*/  IMAD.MOV.U32 R9, RZ, RZ, R3 ;  /* 0x000000ffff097224 */ /* 0x000fe200078e0003 */
[--C-:B------:R-:W-:Y:S02]  /*11c0*/  SHF.R.U32.HI R2, RZ, 0x17, R0.reuse ;  /* 0x00000017ff027819 */ /* 0x100fe40000011600 */
[----:B------:R-:W-:Y:S02]  /*11d0*/  LOP3.LUT R7, R7, 0xff, RZ, 0xc0, !PT ;  /* 0x000000ff07077812 */ /* 0x000fe400078ec0ff */
[----:B------:R-:W-:Y:S01]  /*11e0*/  LOP3.LUT R13, R2, 0xff, RZ, 0xc0, !PT ;  /* 0x000000ff020d7812 */ /* 0x000fe200078ec0ff */
[----:B------:R-:W-:Y:S02]  /*11f0*/  IMAD.MOV.U32 R2, RZ, RZ, R0 ;  /* 0x000000ffff027224 */ /* 0x000fe400078e0000 */
[----:B------:R-:W-:Y:S01]  /*1200*/  VIADD R14, R7, 0xffffffff ;  /* 0xffffffff070e7836 */ /* 0x000fe20000000000 */
[----:B------:R-:W-:-:S04]  /*1210*/  IADD3 R12, PT, PT, R13, -0x1, RZ ;  /* 0xffffffff0d0c7810 */ /* 0x000fc80007ffe0ff */
[----:B------:R-:W-:-:S04]  /*1220*/  ISETP.GT.U32.AND P0, PT, R14, 0xfd, PT ;  /* 0x000000fd0e00780c */ /* 0x000fc80003f04070 */
[----:B------:R-:W-:-:S13]  /*1230*/  ISETP.GT.U32.OR P0, PT, R12, 0xfd, P0 ;  /* 0x000000fd0c00780c */ /* 0x000fda0000704470 */
[----:B------:R-:W-:Y:S01]  /*1240*/  @!P0 MOV R8, RZ ;  /* 0x000000ff00088202 */ /* 0x000fe20000000f00 */
[----:B------:R-:W-:Y:S06]  /*1250*/  @!P0 BRA `(.L_x_16) ;  /* 0x00000000005c8947 */ /* 0x000fec0003800000 */
[----:B------:R-:W-:Y:S02]  /*1260*/  FSETP.GTU.FTZ.AND P0, PT, |R0|, +INF , PT ;  /* 0x7f8000000000780b */ /* 0x000fe40003f1c200 */
[----:B------:R-:W-:-:S04]  /*1270*/  FSETP.GTU.FTZ.AND P1, PT, |R3|, +INF , PT ;  /* 0x7f8000000300780b */ /* 0x000fc80003f3c200 */
[----:B------:R-:W-:-:S13]  /*1280*/  PLOP3.LUT P0, PT, P0, P1, PT, 0xf8, 0x8f ;  /* 0x00000000008f781c */ /* 0x000fda0000703f70 */
[----:B------:R-:W-:Y:S05]  /*1290*/  @P0 BRA `(.L_x_17) ;  /* 0x0000000400440947 */ /* 0x000fea0003800000 */
[----:B------:R-:W-:-:S13]  /*12a0*/  LOP3.LUT P0, RZ, R9, 0x7fffffff, R2, 0xc8, !PT ;  /* 0x7fffffff09ff7812 */ /* 0x000fda000780c802 */
[----:B------:R-:W-:Y:S05]  /*12b0*/  @!P0 BRA `(.L_x_18) ;  /* 0x0000000400348947 */ /* 0x000fea0003800000 */
[C---:B------:R-:W-:Y:S02]  /*12c0*/  FSETP.NEU.FTZ.AND P2, PT, |R0|.reuse, +INF , PT ;  /* 0x7f8000000000780b */ /* 0x040fe40003f5d200 */
[----:B------:R-:W-:Y:S02]  /*12d0*/  FSETP.NEU.FTZ.AND P1, PT, |R3|, +INF , PT ;  /* 0x7f8000000300780b */ /* 0x000fe40003f3d200 */
[----:B------:R-:W-:-:S11]  /*12e0*/  FSETP.NEU.FTZ.AND P0, PT, |R0|, +INF , PT ;  /* 0x7f8000000000780b */ /* 0x000fd60003f1d200 */
[----:B------:R-:W-:Y:S05]  /*12f0*/  @!P1 BRA !P2, `(.L_x_18) ;  /* 0x0000000400249947 */ /* 0x000fea0005000000 */
[----:B------:R-:W-:-:S04]  /*1300*/  LOP3.LUT P2, RZ, R2, 0x7fffffff, RZ, 0xc0, !PT ;  /* 0x7fffffff02ff7812 */ /* 0x000fc8000784c0ff */
[----:B------:R-:W-:-:S13]  /*1310*/  PLOP3.LUT P1, PT, P1, P2, PT, 0x2f, 0xf2 ;  /* 0x0000000000f2781c */ /* 0x000fda0000f24577 */
[----:B------:R-:W-:Y:S05]  /*1320*/  @P1 BRA `(.L_x_19) ;  /* 0x0000000400101947 */ /* 0x000fea0003800000 */
[----:B------:R-:W-:-:S04]  /*1330*/  LOP3.LUT P1, RZ, R9, 0x7fffffff, RZ, 0xc0, !PT ;  /* 0x7fffffff09ff7812 */ /* 0x000fc8000782c0ff */
[----:B------:R-:W-:-:S13]  /*1340*/  PLOP3.LUT P0, PT, P0, P1, PT, 0x2f, 0xf2 ;  /* 0x0000000000f2781c */ /* 0x000fda0000702577 */
[----:B------:R-:W-:Y:S05]  /*1350*/  @P0 BRA `(.L_x_20) ;  /* 0x0000000000f80947 */ /* 0x000fea0003800000 */
[----:B------:R-:W-:Y:S02]  /*1360*/  ISETP.GE.AND P0, PT, R12, RZ, PT ;  /* 0x000000ff0c00720c */ /* 0x000fe40003f06270 */
[----:B------:R-:W-:-:S11]  /*1370*/  ISETP.GE.AND P1, PT, R14, RZ, PT ;  /* 0x000000ff0e00720c */ /* 0x000fd60003f26270 */
[----:B------:R-:W-:Y:S02]  /*1380*/  @P0 IMAD.MOV.U32 R8, RZ, RZ, RZ ;  /* 0x000000ffff080224 */ /* 0x000fe400078e00ff */
[----:B------:R-:W-:Y:S01]  /*1390*/  @!P0 FFMA R2, R0, 1.84467440737095516160e+19, RZ ;  /* 0x5f80000000028823 */ /* 0x000fe200000000ff */
[----:B------:R-:W-:Y:S02]  /*13a0*/  @!P0 IMAD.MOV.U32 R8, RZ, RZ, -0x40 ;  /* 0xffffffc0ff088424 */ /* 0x000fe400078e00ff */
[----:B------:R-:W-:-:S03]  /*13b0*/  @!P1 FFMA R9, R3, 1.84467440737095516160e+19, RZ ;  /* 0x5f80000003099823 */ /* 0x000fc600000000ff */
[----:B------:R-:W-:-:S07]  /*13c0*/  @!P1 IADD3 R8, PT, PT, R8, 0x40, RZ ;  /* 0x0000004008089810 */ /* 0x000fce0007ffe0ff */
.L_x_16:
[----:B------:R-:W-:Y:S02]  /*13d0*/  LEA R12, R7, 0xc0800000, 0x17 ;  /* 0xc0800000070c7811 */ /* 0x000fe400078eb8ff */
[----:B------:R-:W-:-:S03]  /*13e0*/  IADD3 R13, PT, PT, R13, -0x7f, RZ ;  /* 0xffffff810d0d7810 */ /* 0x000fc60007ffe0ff */
[----:B------:R-:W-:Y:S02]  /*13f0*/  IMAD.IADD R14, R9, 0x1, -R12 ;  /* 0x00000001090e7824 */ /* 0x000fe400078e0a0c */
[C---:B------:R-:W-:Y:S01]  /*1400*/  IMAD R2, R13.reuse, -0x800000, R2 ;  /* 0xff8000000d027824 */ /* 0x040fe200078e0202 */
[----:B------:R-:W-:Y:S01]  /*1410*/  IADD3 R13, PT, PT, R13, 0x7f, -R7 ;  /* 0x0000007f0d0d7810 */ /* 0x000fe20007ffe807 */
[----:B------:R-:W0:Y:S01]  /*1420*/  MUFU.RCP R9, R14 ;  /* 0x0000000e00097308 */ /* 0x000e220000001000 */
[----:B------:R-:W-:-:S03]  /*1430*/  FADD.FTZ R15, -R14, -RZ ;  /* 0x800000ff0e0f7221 */ /* 0x000fc60000010100 */
[----:B------:R-:W-:Y:S02]  /*1440*/  IMAD.IADD R13, R13, 0x1, R8 ;  /* 0x000000010d0d7824 */ /* 0x000fe400078e0208 */
[----:B0-----:R-:W-:-:S04]  /*1450*/  FFMA R12, R9, R15, 1 ;  /* 0x3f800000090c7423 */ /* 0x001fc8000000000f */
[----:B------:R-:W-:-:S04]  /*1460*/  FFMA R9, R9, R12, R9 ;  /* 0x0000000c09097223 */ /* 0x000fc80000000009 */
[----:B------:R-:W-:-:S04]  /*1470*/  FFMA R12, R2, R9, RZ ;  /* 0x00000009020c7223 */ /* 0x000fc800000000ff */
[----:B------:R-:W-:-:S04]  /*1480*/  FFMA R16, R15, R12, R2 ;  /* 0x0000000c0f107223 */ /* 0x000fc80000000002 */
[----:B------:R-:W-:-:S04]  /*1490*/  FFMA R12, R9, R16, R12 ;  /* 0x00000010090c7223 */ /* 0x000fc8000000000c */
[----:B------:R-:W-:-:S04]  /*14a0*/  FFMA R15, R15, R12, R2 ;  /* 0x0000000c0f0f7223 */ /* 0x000fc80000000002 */
[----:B------:R-:W-:-:S05]  /*14b0*/  FFMA R2, R9, R15, R12 ;  /* 0x0000000f09027223 */ /* 0x000fca000000000c */
[----:B------:R-:W-:-:S04]  /*14c0*/  SHF.R.U32.HI R7, RZ, 0x17, R2 ;  /* 0x00000017ff077819 */ /* 0x000fc80000011602 */
[----:B------:R-:W-:-:S04]  /*14d0*/  LOP3.LUT R7, R7, 0xff, RZ, 0xc0, !PT ;  /* 0x000000ff07077812 */ /* 0x000fc800078ec0ff */
[----:B------:R-:W-:-:S05]  /*14e0*/  IADD3 R14, PT, PT, R7, R13, RZ ;  /* 0x0000000d070e7210 */ /* 0x000fca0007ffe0ff */
[----:B------:R-:W-:-:S05]  /*14f0*/  VIADD R7, R14, 0xffffffff ;  /* 0xffffffff0e077836 */ /* 0x000fca0000000000 */
[----:B------:R-:W-:-:S13]  /*1500*/  ISETP.GE.U32.AND P0, PT, R7, 0xfe, PT ;  /* 0x000000fe0700780c */ /* 0x000fda0003f06070 */
[----:B------:R-:W-:Y:S05]  /*1510*/  @!P0 BRA `(.L_x_21) ;  /* 0x0000000000808947 */ /* 0x000fea0003800000 */
[----:B------:R-:W-:-:S13]  /*1520*/  ISETP.GT.AND P0, PT, R14, 0xfe, PT ;  /* 0x000000fe0e00780c */ /* 0x000fda0003f04270 */
[----:B------:R-:W-:Y:S05]  /*1530*/  @P0 BRA `(.L_x_22) ;  /* 0x00000000006c0947 */ /* 0x000fea0003800000 */
[----:B------:R-:W-:-:S13]  /*1540*/  ISETP.GE.AND P0, PT, R14, 0x1, PT ;  /* 0x000000010e00780c */ /* 0x000fda0003f06270 */
[----:B------:R-:W-:Y:S05]  /*1550*/  @P0 BRA `(.L_x_23) ;  /* 0x0000000000980947 */ /* 0x000fea0003800000 */
[----:B------:R-:W-:Y:S02]  /*1560*/  ISETP.GE.AND P0, PT, R14, -0x18, PT ;  /* 0xffffffe80e00780c */ /* 0x000fe40003f06270 */
[----:B------:R-:W-:-:S11]  /*1570*/  LOP3.LUT R2, R2, 0x80000000, RZ, 0xc0, !PT ;  /* 0x8000000002027812 */ /* 0x000fd600078ec0ff */
[----:B------:R-:W-:Y:S05]  /*1580*/  @!P0 BRA `(.L_x_23) ;  /* 0x00000000008c8947 */ /* 0x000fea0003800000 */
[-C--:B------:R-:W-:Y:S01]  /*1590*/  FFMA.RZ R7, R9, R15.reuse, R12 ;  /* 0x0000000f09077223 */ /* 0x080fe2000000c00c */
[----:B------:R-:W-:Y:S01]  /*15a0*/  IMAD.MOV R13, RZ, RZ, -R14 ;  /* 0x000000ffff0d7224 */ /* 0x000fe200078e0a0e */
[C---:B------:R-:W-:Y:S02]  /*15b0*/  ISETP.NE.AND P2, PT, R14.reuse, RZ, PT ;  /* 0x000000ff0e00720c */ /* 0x040fe40003f45270 */
[C---:B------:R-:W-:Y:S02]  /*15c0*/  ISETP.NE.AND P1, PT, R14.reuse, RZ, PT ;  /* 0x000000ff0e00720c */ /* 0x040fe40003f25270 */
[----:B------:R-:W-:Y:S01]  /*15d0*/  LOP3.LUT R8, R7, 0x7fffff, RZ, 0xc0, !PT ;  /* 0x007fffff07087812 */ /* 0x000fe200078ec0ff */
[CCC-:B------:R-:W-:Y:S01]  /*15e0*/  FFMA.RP R7, R9.reuse, R15.reuse, R12.reuse ;  /* 0x0000000f09077223 */ /* 0x1c0fe2000000800c */
[----:B------:R-:W-:Y:S01]  /*15f0*/  FFMA.RM R12, R9, R15, R12 ;  /* 0x0000000f090c7223 */ /* 0x000fe2000000400c */
[----:B------:R-:W-:Y:S02]  /*1600*/  IADD3 R9, PT, PT, R14, 0x20, RZ ;  /* 0x000000200e097810 */ /* 0x000fe40007ffe0ff */
[----:B------:R-:W-:-:S02]  /*1610*/  LOP3.LUT R8, R8, 0x800000, RZ, 0xfc, !PT ;  /* 0x0080000008087812 */ /* 0x000fc400078efcff */
[----:B------:R-:W-:Y:S02]  /*1620*/  FSETP.NEU.FTZ.AND P0, PT, R7, R12, PT ;  /* 0x0000000c0700720b */ /* 0x000fe40003f1d000 */
[----:B------:R-:W-:Y:S02]  /*1630*/  SHF.L.U32 R9, R8, R9, RZ ;  /* 0x0000000908097219 */ /* 0x000fe400000006ff */
[----:B------:R-:W-:Y:S02]  /*1640*/  SEL R7, R13, RZ, P2 ;  /* 0x000000ff0d077207 */ /* 0x000fe40001000000 */
[----:B------:R-:W-:Y:S02]  /*1650*/  ISETP.NE.AND P1, PT, R9, RZ, P1 ;  /* 0x000000ff0900720c */ /* 0x000fe40000f25270 */
[----:B------:R-:W-:Y:S02]  /*1660*/  SHF.R.U32.HI R7, RZ, R7, R8 ;  /* 0x00000007ff077219 */ /* 0x000fe40000011608 */
[----:B------:R-:W-:-:S02]  /*1670*/  PLOP3.LUT P0, PT, P0, P1, PT, 0xf8, 0x8f ;  /* 0x00000000008f781c */ /* 0x000fc40000703f70 */
[----:B------:R-:W-:Y:S02]  /*1680*/  SHF.R.U32.HI R9, RZ, 0x1, R7 ;  /* 0x00000001ff097819 */ /* 0x000fe40000011607 */
[----:B------:R-:W-:-:S04]  /*1690*/  SEL R8, RZ, 0x1, !P0 ;  /* 0x00000001ff087807 */ /* 0x000fc80004000000 */
[----:B------:R-:W-:-:S04]  /*16a0*/  LOP3.LUT R8, R8, 0x1, R9, 0xf8, !PT ;  /* 0x0000000108087812 */ /* 0x000fc800078ef809 */
[----:B------:R-:W-:-:S04]  /*16b0*/  LOP3.LUT R8, R8, R7, RZ, 0xc0, !PT ;  /* 0x0000000708087212 */ /* 0x000fc800078ec0ff */
[----:B------:R-:W-:-:S04]  /*16c0*/  IADD3 R9, PT, PT, R9, R8, RZ ;  /* 0x0000000809097210 */ /* 0x000fc80007ffe0ff */
[----:B------:R-:W-:Y:S01]  /*16d0*/  LOP3.LUT R2, R9, R2, RZ, 0xfc, !PT ;  /* 0x0000000209027212 */ /* 0x000fe200078efcff */
[----:B------:R-:W-:Y:S06]  /*16e0*/  BRA `(.L_x_23) ;  /* 0x0000000000347947 */ /* 0x000fec0003800000 */
.L_x_22:
[----:B------:R-:W-:-:S04]  /*16f0*/  LOP3.LUT R2, R2, 0x80000000, RZ, 0xc0, !PT ;  /* 0x8000000002027812 */ /* 0x000fc800078ec0ff */
[----:B------:R-:W-:Y:S01]  /*1700*/  LOP3.LUT R2, R2, 0x7f800000, RZ, 0xfc, !PT ;  /* 0x7f80000002027812 */ /* 0x000fe200078efcff */
[----:B------:R-:W-:Y:S06]  /*1710*/  BRA `(.L_x_23) ;  /* 0x0000000000287947 */ /* 0x000fec0003800000 */
.L_x_21:
[----:B------:R-:W-:Y:S01]  /*1720*/  IMAD R2, R13, 0x800000, R2 ;  /* 0x008000000d027824 */ /* 0x000fe200078e0202 */
[----:B------:R-:W-:Y:S06]  /*1730*/  BRA `(.L_x_23) ;  /* 0x0000000000207947 */ /* 0x000fec0003800000 */
.L_x_20:
[----:B------:R-:W-:-:S04]  /*1740*/  LOP3.LUT R2, R9, 0x80000000, R2, 0x48, !PT ;  /* 0x8000000009027812 */ /* 0x000fc800078e4802 */
[----:B------:R-:W-:Y:S01]  /*1750*/  LOP3.LUT R2, R2, 0x7f800000, RZ, 0xfc, !PT ;  /* 0x7f80000002027812 */ /* 0x000fe200078efcff */
[----:B------:R-:W-:Y:S06]  /*1760*/  BRA `(.L_x_23) ;  /* 0x0000000000147947 */ /* 0x000fec0003800000 */
.L_x_19:
[----:B------:R-:W-:Y:S01]  /*1770*/  LOP3.LUT R2, R9, 0x80000000, R2, 0x48, !PT ;  /* 0x8000000009027812 */ /* 0x000fe200078e4802 */
[----:B------:R-:W-:Y:S06]  /*1780*/  BRA `(.L_x_23) ;  /* 0x00000000000c7947 */ /* 0x000fec0003800000 */
.L_x_18:
[----:B------:R-:W0:Y:S01]  /*1790*/  MUFU.RSQ R2, -QNAN ;  /* 0xffc0000000027908 */ /* 0x000e220000001400 */
[----:B------:R-:W-:Y:S05]  /*17a0*/  BRA `(.L_x_23) ;  /* 0x0000000000047947 */ /* 0x000fea0003800000 */
.L_x_17:
[----:B------:R-:W-:-:S07]  /*17b0*/  FADD.FTZ R2, R0, R3 ;  /* 0x0000000300027221 */ /* 0x000fce0000010000 */
.L_x_23:
[----:B------:R-:W-:-:S04]  /*17c0*/  HFMA2 R7, -RZ, RZ, 0, 0 ;  /* 0x00000000ff077431 */ /* 0x000fc800000001ff */
[----:B0-----:R-:W-:Y:S05]  /*17d0*/  RET.REL.NODEC R6 `(_Z5juliaP6uchar3iifi6float2i) ;  /* 0xffffffe806087950 */ /* 0x001fea0003c3ffff */
.L_x_24:
[----:B------:R-:W-:-:S00]  /*17e0*/  BRA `(.L_x_24) ;  /* 0xfffffffc00fc7947 */ /* 0x000fc0000383ffff */
[----:B------:R-:W-:-:S00]  /*17f0*/  NOP ;  /* 0x0000000000007918 */ /* 0x000fc00000000000 */
        /* <DEDUP_REMOVED lines=8> */
.L_x_26:


//--------------------- .nv.global.init           --------------------------
	.section	.nv.global.init,"aw",@progbits
	.align	4
.nv.global.init:
	.type		__cudart_i2opi_f,@object
	.size		__cudart_i2opi_f,(.L_0 - __cudart_i2opi_f)
__cudart_i2opi_f:
        /*0000*/ 	.byte	0x41, 0x90, 0x43, 0x3c, 0x99, 0x95, 0x62, 0xdb, 0xc0, 0xdd, 0x34, 0xf5, 0xd1, 0x57, 0x27, 0xfc
        /*0010*/ 	.byte	0x29, 0x15, 0x44, 0x4e, 0x6e, 0x83, 0xf9, 0xa2
.L_0:


//--------------------- .nv.shared.reserved.0     --------------------------
	.section	.nv.shared.reserved.0,"aw",@nobits
	.weak		__nv_reservedSMEM_offset_0_alias
	.size		__nv_reservedSMEM_offset_0_alias, 0, 64
	.other		__nv_reservedSMEM_offset_0_alias,@"STO_CUDA_RESERVED_SHARED STV_DEFAULT"
__nv_reservedSMEM_offset_0_alias:
	.zero		0
	.zero		64


//--------------------- .nv.constant0._Z5juliaP6uchar3iifi6float2i --------------------------
	.section	.nv.constant0._Z5juliaP6uchar3iifi6float2i,"a",@progbits
	.sectionflags	@""
	.align	4
.nv.constant0._Z5juliaP6uchar3iifi6float2i:
	.zero		932


//--------------------- SYMBOLS --------------------------

	.type		.nv.reservedSmem.offset0,@object
	.size		.nv.reservedSmem.offset0,0x4
